	.headerflags	@"EF_CUDA_TEXMODE_UNIFIED EF_CUDA_64BIT_ADDRESS EF_CUDA_ACCELERATORS EF_CUDA_SM90 EF_CUDA_VIRTUAL_SM(EF_CUDA_SM90)"
	.elftype	@"ET_EXEC"


//--------------------- .nv.info                  --------------------------
	.section	.nv.info,"",@"SHT_CUDA_INFO"
	.align	4


	//----- nvinfo : EIATTR_REGCOUNT
	.align		4
        /*0000*/ 	.byte	0x04, 0x2f
        /*0002*/ 	.short	(.L_1 - .L_0)
	.align		4
.L_0:
        /*0004*/ 	.word	index@(triton_poi_fused_add_0)
        /*0008*/ 	.word	0x0000000e


	//----- nvinfo : EIATTR_MIN_STACK_SIZE
	.align		4
.L_1:
        /*000c*/ 	.byte	0x04, 0x12
        /*000e*/ 	.short	(.L_3 - .L_2)
	.align		4
.L_2:
        /*0010*/ 	.word	index@(triton_poi_fused_add_0)
        /*0014*/ 	.word	0x00000000


	//----- nvinfo : EIATTR_FRAME_SIZE
	.align		4
.L_3:
        /*0018*/ 	.byte	0x04, 0x11
        /*001a*/ 	.short	(.L_5 - .L_4)
	.align		4
.L_4:
        /*001c*/ 	.word	index@(triton_poi_fused_add_0)
        /*0020*/ 	.word	0x00000000


	//----- nvinfo : EIATTR_MIN_STACK_SIZE
	.align		4
.L_5:
        /*0024*/ 	.byte	0x04, 0x12
        /*0026*/ 	.short	(.L_7 - .L_6)
	.align		4
.L_6:
        /*0028*/ 	.word	index@(triton_poi_fused_add_0)
        /*002c*/ 	.word	0x00000000
.L_7:


//--------------------- .nv.info.triton_poi_fused_add_0 --------------------------
	.section	.nv.info.triton_poi_fused_add_0,"",@"SHT_CUDA_INFO"
	.sectionflags	@""
	.align	4


	//----- nvinfo : EIATTR_CUDA_API_VERSION
	.align		4
        /*0000*/ 	.byte	0x04, 0x37
        /*0002*/ 	.short	(.L_9 - .L_8)
.L_8:
        /*0004*/ 	.word	0x0000007c


	//----- nvinfo : EIATTR_KPARAM_INFO
	.align		4
.L_9:
        /*0008*/ 	.byte	0x04, 0x17
        /*000a*/ 	.short	(.L_11 - .L_10)
.L_10:
        /*000c*/ 	.word	0x00000000
        /*0010*/ 	.short	0x0003
        /*0012*/ 	.short	0x0018
        /*0014*/ 	.byte	0x00, 0xf0, 0x11, 0x00


	//----- nvinfo : EIATTR_KPARAM_INFO
	.align		4
.L_11:
        /*0018*/ 	.byte	0x04, 0x17
        /*001a*/ 	.short	(.L_13 - .L_12)
.L_12:
        /*001c*/ 	.word	0x00000000
        /*0020*/ 	.short	0x0002
        /*0022*/ 	.short	0x0010
        /*0024*/ 	.byte	0x00, 0xf4, 0x21, 0x00


	//----- nvinfo : EIATTR_KPARAM_INFO
	.align		4
.L_13:
        /*0028*/ 	.byte	0x04, 0x17
        /*002a*/ 	.short	(.L_15 - .L_14)
.L_14:
        /*002c*/ 	.word	0x00000000
        /*0030*/ 	.short	0x0001
        /*0032*/ 	.short	0x0008
        /*0034*/ 	.byte	0x00, 0xf4, 0x21, 0x00


	//----- nvinfo : EIATTR_KPARAM_INFO
	.align		4
.L_15:
        /*0038*/ 	.byte	0x04, 0x17
        /*003a*/ 	.short	(.L_17 - .L_16)
.L_16:
        /*003c*/ 	.word	0x00000000
        /*0040*/ 	.short	0x0000
        /*0042*/ 	.short	0x0000
        /*0044*/ 	.byte	0x00, 0xf4, 0x21, 0x00


	//----- nvinfo : EIATTR_SPARSE_MMA_MASK
	.align		4
.L_17:
        /*0048*/ 	.byte	0x03, 0x50
        /*004a*/ 	.short	0x0000


	//----- nvinfo : EIATTR_MAXREG_COUNT
	.align		4
        /*004c*/ 	.byte	0x03, 0x1b
        /*004e*/ 	.short	0x00ff


	//----- nvinfo : EIATTR_EXIT_INSTR_OFFSETS
	.align		4
        /*0050*/ 	.byte	0x04, 0x1c
        /*0052*/ 	.short	(.L_19 - .L_18)


	//   ....[0]....
.L_18:
        /*0054*/ 	.word	0x00000150


	//   ....[1]....
        /*0058*/ 	.word	0x00000170


	//----- nvinfo : EIATTR_REQNTID
	.align		4
.L_19:
        /*005c*/ 	.byte	0x04, 0x10
        /*005e*/ 	.short	(.L_21 - .L_20)
.L_20:
        /*0060*/ 	.word	0x00000080
        /*0064*/ 	.word	0x00000001
        /*0068*/ 	.word	0x00000001


	//----- nvinfo : EIATTR_CBANK_PARAM_SIZE
	.align		4
.L_21:
        /*006c*/ 	.byte	0x03, 0x19
        /*006e*/ 	.short	0x001c


	//----- nvinfo : EIATTR_PARAM_CBANK
	.align		4
        /*0070*/ 	.byte	0x04, 0x0a
        /*0072*/ 	.short	(.L_23 - .L_22)
	.align		4
.L_22:
        /*0074*/ 	.word	index@(.nv.constant0.triton_poi_fused_add_0)
        /*0078*/ 	.short	0x0210
        /*007a*/ 	.short	0x001c


	//----- nvinfo : EIATTR_SW_WAR
	.align		4
.L_23:
        /*007c*/ 	.byte	0x04, 0x36
        /*007e*/ 	.short	(.L_25 - .L_24)
.L_24:
        /*0080*/ 	.word	0x00000008
.L_25:


//--------------------- .nv.callgraph             --------------------------
	.section	.nv.callgraph,"",@"SHT_CUDA_CALLGRAPH"
	.align	4
	.sectionentsize	8
	.align		4
        /*0000*/ 	.word	0x00000000
	.align		4
        /*0004*/ 	.word	0xffffffff
	.align		4
        /*0008*/ 	.word	0x00000000
	.align		4
        /*000c*/ 	.word	0xfffffffe
	.align		4
        /*0010*/ 	.word	0x00000000
	.align		4
        /*0014*/ 	.word	0xfffffffd
	.align		4
        /*0018*/ 	.word	0x00000000
	.align		4
        /*001c*/ 	.word	0xfffffffc


//--------------------- .text.triton_poi_fused_add_0 --------------------------
	.section	.text.triton_poi_fused_add_0,"ax",@progbits
	.align	128
        .global         triton_poi_fused_add_0
        .type           triton_poi_fused_add_0,@function
        .size           triton_poi_fused_add_0,(.L_x_1 - triton_poi_fused_add_0)
        .other          triton_poi_fused_add_0,@"STO_CUDA_ENTRY STV_DEFAULT"
triton_poi_fused_add_0:
.text.triton_poi_fused_add_0:
[----:B------:R-:W0:Y:S02]  /*0000*/  LDC R1, c[0x0][0x28] ;  /* 0x00000a00ff017b82 */ /* 0x000e240000000800 */
[----:B------:R-:W1:Y:S01]  /*0010*/  S2R R0, SR_TID.X ;  /* 0x0000000000007919 */ /* 0x000e620000002100 */
[----:B------:R-:W2:Y:S01]  /*0020*/  LDC.64 R4, c[0x0][0x218] ;  /* 0x00008600ff047b82 */ /* 0x000ea20000000a00 */
[----:B------:R-:W-:Y:S01]  /*0030*/  MOV R11, RZ ;  /* 0x000000ff000b7202 */ /* 0x000fe20000000f00 */
[----:B------:R-:W-:Y:S01]  /*0040*/  ULDC.64 UR4, c[0x0][0x208] ;  /* 0x0000820000047ab9 */ /* 0x000fe20000000a00 */
[----:B------:R-:W3:Y:S05]  /*0050*/  S2R R9, SR_CTAID.X ;  /* 0x0000000000097919 */ /* 0x000eea0000002500 */
[----:B------:R-:W4:Y:S01]  /*0060*/  LDC.64 R2, c[0x0][0x210] ;  /* 0x00008400ff027b82 */ /* 0x000f220000000a00 */
[----:B-1----:R-:W-:-:S04]  /*0070*/  LOP3.LUT R0, R0, 0x7f, RZ, 0xc0, !PT ;  /* 0x0000007f00007812 */ /* 0x002fc800078ec0ff */
[----:B---3--:R-:W-:-:S04]  /*0080*/  LEA R9, R9, R0, 0x7 ;  /* 0x0000000009097211 */ /* 0x008fc800078e38ff */
[C---:B------:R-:W-:Y:S01]  /*0090*/  ISETP.GE.AND P0, PT, R9.reuse, 0xc0, PT ;  /* 0x000000c00900780c */ /* 0x040fe20003f06270 */
[----:B------:R-:W-:-:S04]  /*00a0*/  IMAD.HI R0, R9, 0x55555556, RZ ;  /* 0x5555555609007827 */ /* 0x000fc800078e02ff */
[----:B----4-:R-:W-:Y:S01]  /*00b0*/  IMAD.WIDE R2, R9, 0x4, R2 ;  /* 0x0000000409027825 */ /* 0x010fe200078e0202 */
[----:B------:R-:W-:-:S05]  /*00c0*/  LEA.HI R0, R0, R0, RZ, 0x1 ;  /* 0x0000000000007211 */ /* 0x000fca00078f08ff */
[----:B------:R-:W-:Y:S01]  /*00d0*/  IMAD R7, R0, -0x3, R9 ;  /* 0xfffffffd00077824 */ /* 0x000fe200078e0209 */
[----:B------:R-:W-:-:S03]  /*00e0*/  HFMA2.MMA R0, -RZ, RZ, 0, 0 ;  /* 0x00000000ff007435 */ /* 0x000fc600000001ff */
[----:B--2---:R-:W-:Y:S02]  /*00f0*/  IMAD.WIDE R4, R7, 0x4, R4 ;  /* 0x0000000407047825 */ /* 0x004fe400078e0204 */
[----:B------:R-:W1:Y:S03]  /*0100*/  LDC.64 R6, c[0x0][0x220] ;  /* 0x00008800ff067b82 */ /* 0x000e660000000a00 */
[----:B------:R-:W2:Y:S04]  /*0110*/  @!P0 LDG.E.EL R11, desc[UR4][R4.64] ;  /* 0x00000004040b8981 */ /* 0x000ea8000c2e1900 */
[----:B------:R-:W2:Y:S01]  /*0120*/  @!P0 LDG.E R0, desc[UR4][R2.64] ;  /* 0x0000000402008981 */ /* 0x000ea2000c1e1900 */
[----:B-1----:R-:W-:-:S04]  /*0130*/  IMAD.WIDE R6, R9, 0x4, R6 ;  /* 0x0000000409067825 */ /* 0x002fc800078e0206 */
[----:B--2---:R-:W-:Y:S01]  /*0140*/  FADD R11, R11, R0 ;  /* 0x000000000b0b7221 */ /* 0x004fe20000000000 */
[----:B------:R-:W-:Y:S06]  /*0150*/  @P0 EXIT ;  /* 0x000000000000094d */ /* 0x000fec0003800000 */
[----:B------:R-:W-:Y:S01]  /*0160*/  STG.E desc[UR4][R6.64], R11 ;  /* 0x0000000b06007986 */ /* 0x000fe2000c101904 */
[----:B------:R-:W-:Y:S05]  /*0170*/  EXIT ;  /* 0x000000000000794d */ /* 0x000fea0003800000 */
.L_x_0:
[----:B------:R-:W-:-:S00]  /*0180*/  BRA `(.L_x_0) ;  /* 0xfffffffc00fc7947 */ /* 0x000fc0000383ffff */
[----:B------:R-:W-:-:S00]  /*0190*/  NOP ;  /* 0x0000000000007918 */ /* 0x000fc00000000000 */
        /* <DEDUP_REMOVED lines=14> */
.L_x_1:


//--------------------- .nv.constant0.triton_poi_fused_add_0 --------------------------
	.section	.nv.constant0.triton_poi_fused_add_0,"a",@progbits
	.sectionflags	@""
	.align	4
.nv.constant0.triton_poi_fused_add_0:
	.zero		556
